	.headerflags	@"EF_CUDA_TEXMODE_UNIFIED EF_CUDA_64BIT_ADDRESS EF_CUDA_ACCELERATORS EF_CUDA_SM90 EF_CUDA_VIRTUAL_SM(EF_CUDA_SM90)"
	.elftype	@"ET_EXEC"


//--------------------- .nv.info                  --------------------------
	.section	.nv.info,"",@"SHT_CUDA_INFO"
	.align	4


	//----- nvinfo : EIATTR_REGCOUNT
	.align		4
        /*0000*/ 	.byte	0x04, 0x2f
        /*0002*/ 	.short	(.L_1 - .L_0)
	.align		4
.L_0:
        /*0004*/ 	.word	index@(triton_poi_fused__to_copy_1)
        /*0008*/ 	.word	0x0000000a


	//----- nvinfo : EIATTR_MIN_STACK_SIZE
	.align		4
.L_1:
        /*000c*/ 	.byte	0x04, 0x12
        /*000e*/ 	.short	(.L_3 - .L_2)
	.align		4
.L_2:
        /*0010*/ 	.word	index@(triton_poi_fused__to_copy_1)
        /*0014*/ 	.word	0x00000000


	//----- nvinfo : EIATTR_FRAME_SIZE
	.align		4
.L_3:
        /*0018*/ 	.byte	0x04, 0x11
        /*001a*/ 	.short	(.L_5 - .L_4)
	.align		4
.L_4:
        /*001c*/ 	.word	index@(triton_poi_fused__to_copy_1)
        /*0020*/ 	.word	0x00000000


	//----- nvinfo : EIATTR_MIN_STACK_SIZE
	.align		4
.L_5:
        /*0024*/ 	.byte	0x04, 0x12
        /*0026*/ 	.short	(.L_7 - .L_6)
	.align		4
.L_6:
        /*0028*/ 	.word	index@(triton_poi_fused__to_copy_1)
        /*002c*/ 	.word	0x00000000
.L_7:


//--------------------- .nv.info.triton_poi_fused__to_copy_1 --------------------------
	.section	.nv.info.triton_poi_fused__to_copy_1,"",@"SHT_CUDA_INFO"
	.sectionflags	@""
	.align	4


	//----- nvinfo : EIATTR_CUDA_API_VERSION
	.align		4
        /*0000*/ 	.byte	0x04, 0x37
        /*0002*/ 	.short	(.L_9 - .L_8)
.L_8:
        /*0004*/ 	.word	0x0000007c


	//----- nvinfo : EIATTR_KPARAM_INFO
	.align		4
.L_9:
        /*0008*/ 	.byte	0x04, 0x17
        /*000a*/ 	.short	(.L_11 - .L_10)
.L_10:
        /*000c*/ 	.word	0x00000000
        /*0010*/ 	.short	0x0001
        /*0012*/ 	.short	0x0008
        /*0014*/ 	.byte	0x00, 0xf0, 0x11, 0x00


	//----- nvinfo : EIATTR_KPARAM_INFO
	.align		4
.L_11:
        /*0018*/ 	.byte	0x04, 0x17
        /*001a*/ 	.short	(.L_13 - .L_12)
.L_12:
        /*001c*/ 	.word	0x00000000
        /*0020*/ 	.short	0x0000
        /*0022*/ 	.short	0x0000
        /*0024*/ 	.byte	0x00, 0xf4, 0x21, 0x00


	//----- nvinfo : EIATTR_SPARSE_MMA_MASK
	.align		4
.L_13:
        /*0028*/ 	.byte	0x03, 0x50
        /*002a*/ 	.short	0x0000


	//----- nvinfo : EIATTR_MAXREG_COUNT
	.align		4
        /*002c*/ 	.byte	0x03, 0x1b
        /*002e*/ 	.short	0x00ff


	//----- nvinfo : EIATTR_EXIT_INSTR_OFFSETS
	.align		4
        /*0030*/ 	.byte	0x04, 0x1c
        /*0032*/ 	.short	(.L_15 - .L_14)


	//   ....[0]....
.L_14:
        /*0034*/ 	.word	0x00000100


	//   ....[1]....
        /*0038*/ 	.word	0x00000130


	//----- nvinfo : EIATTR_REQNTID
	.align		4
.L_15:
        /*003c*/ 	.byte	0x04, 0x10
        /*003e*/ 	.short	(.L_17 - .L_16)
.L_16:
        /*0040*/ 	.word	0x00000020
        /*0044*/ 	.word	0x00000001
        /*0048*/ 	.word	0x00000001


	//----- nvinfo : EIATTR_CBANK_PARAM_SIZE
	.align		4
.L_17:
        /*004c*/ 	.byte	0x03, 0x19
        /*004e*/ 	.short	0x000c


	//----- nvinfo : EIATTR_PARAM_CBANK
	.align		4
        /*0050*/ 	.byte	0x04, 0x0a
        /*0052*/ 	.short	(.L_19 - .L_18)
	.align		4
.L_18:
        /*0054*/ 	.word	index@(.nv.constant0.triton_poi_fused__to_copy_1)
        /*0058*/ 	.short	0x0210
        /*005a*/ 	.short	0x000c


	//----- nvinfo : EIATTR_SW_WAR
	.align		4
.L_19:
        /*005c*/ 	.byte	0x04, 0x36
        /*005e*/ 	.short	(.L_21 - .L_20)
.L_20:
        /*0060*/ 	.word	0x00000008
.L_21:


//--------------------- .nv.callgraph             --------------------------
	.section	.nv.callgraph,"",@"SHT_CUDA_CALLGRAPH"
	.align	4
	.sectionentsize	8
	.align		4
        /*0000*/ 	.word	0x00000000
	.align		4
        /*0004*/ 	.word	0xffffffff
	.align		4
        /*0008*/ 	.word	0x00000000
	.align		4
        /*000c*/ 	.word	0xfffffffe
	.align		4
        /*0010*/ 	.word	0x00000000
	.align		4
        /*0014*/ 	.word	0xfffffffd
	.align		4
        /*0018*/ 	.word	0x00000000
	.align		4
        /*001c*/ 	.word	0xfffffffc


//--------------------- .text.triton_poi_fused__to_copy_1 --------------------------
	.section	.text.triton_poi_fused__to_copy_1,"ax",@progbits
	.align	128
        .global         triton_poi_fused__to_copy_1
        .type           triton_poi_fused__to_copy_1,@function
        .size           triton_poi_fused__to_copy_1,(.L_x_1 - triton_poi_fused__to_copy_1)
        .other          triton_poi_fused__to_copy_1,@"STO_CUDA_ENTRY STV_DEFAULT"
triton_poi_fused__to_copy_1:
.text.triton_poi_fused__to_copy_1:
[----:B------:R-:W0:Y:S02]  /*0000*/  LDC R1, c[0x0][0x28] ;  /* 0x00000a00ff017b82 */ /* 0x000e240000000800 */
[----:B------:R-:W1:Y:S01]  /*0010*/  S2R R6, SR_TID.X ;  /* 0x0000000000067919 */ /* 0x000e620000002100 */
[----:B------:R-:W-:Y:S01]  /*0020*/  IMAD.MOV.U32 R7, RZ, RZ, 0x3e800000 ;  /* 0x3e800000ff077424 */ /* 0x000fe200078e00ff */
[----:B------:R-:W2:Y:S01]  /*0030*/  LDC.64 R2, c[0x0][0x210] ;  /* 0x00008400ff027b82 */ /* 0x000ea20000000a00 */
[----:B------:R-:W3:Y:S01]  /*0040*/  S2R R5, SR_CTAID.X ;  /* 0x0000000000057919 */ /* 0x000ee20000002500 */
[C---:B-1----:R-:W-:Y:S02]  /*0050*/  LOP3.LUT R0, R6.reuse, 0x3, RZ, 0xc0, !PT ;  /* 0x0000000306007812 */ /* 0x042fe400078ec0ff */
[----:B------:R-:W-:-:S03]  /*0060*/  LOP3.LUT P0, RZ, R6, 0x1c, RZ, 0xc0, !PT ;  /* 0x0000001c06ff7812 */ /* 0x000fc6000780c0ff */
[----:B---3--:R-:W-:-:S04]  /*0070*/  IMAD R5, R5, 0x4, R0 ;  /* 0x0000000405057824 */ /* 0x008fc800078e0200 */
[C---:B--2---:R-:W-:Y:S01]  /*0080*/  IMAD.WIDE R2, R5.reuse, 0x8, R2 ;  /* 0x0000000805027825 */ /* 0x044fe200078e0202 */
[----:B------:R-:W-:Y:S02]  /*0090*/  I2FP.F32.S32 R0, R5 ;  /* 0x0000000500007245 */ /* 0x000fe40000201400 */
[----:B------:R-:W-:-:S03]  /*00a0*/  ISETP.LT.AND P0, PT, R5, 0x4, !P0 ;  /* 0x000000040500780c */ /* 0x000fc60004701270 */
[----:B------:R-:W-:-:S04]  /*00b0*/  FADD R0, R0, 0.5 ;  /* 0x3f00000000007421 */ /* 0x000fc80000000000 */
[----:B------:R-:W-:-:S05]  /*00c0*/  FFMA R0, R0, R7, -0.5 ;  /* 0xbf00000000007423 */ /* 0x000fca0000000007 */
[----:B------:R-:W-:-:S04]  /*00d0*/  FMNMX R0, RZ, R0, !PT ;  /* 0x00000000ff007209 */ /* 0x000fc80007800000 */
[----:B------:R-:W1:Y:S02]  /*00e0*/  F2I.TRUNC.NTZ R4, R0 ;  /* 0x0000000000047305 */ /* 0x000e64000020f100 */
[----:B-1----:R-:W-:Y:S01]  /*00f0*/  SHF.R.S32.HI R5, RZ, 0x1f, R4 ;  /* 0x0000001fff057819 */ /* 0x002fe20000011404 */
[----:B------:R-:W-:Y:S06]  /*0100*/  @!P0 EXIT ;  /* 0x000000000000894d */ /* 0x000fec0003800000 */
[----:B------:R-:W-:Y:S02]  /*0110*/  ULDC.64 UR4, c[0x0][0x208] ;  /* 0x0000820000047ab9 */ /* 0x000fe40000000a00 */
[----:B------:R-:W-:Y:S01]  /*0120*/  STG.E.64 desc[UR4][R2.64], R4 ;  /* 0x0000000402007986 */ /* 0x000fe2000c101b04 */
[----:B------:R-:W-:Y:S05]  /*0130*/  EXIT ;  /* 0x000000000000794d */ /* 0x000fea0003800000 */
.L_x_0:
[----:B------:R-:W-:-:S00]  /*0140*/  BRA `(.L_x_0) ;  /* 0xfffffffc00fc7947 */ /* 0x000fc0000383ffff */
[----:B------:R-:W-:-:S00]  /*0150*/  NOP ;  /* 0x0000000000007918 */ /* 0x000fc00000000000 */
        /* <DEDUP_REMOVED lines=10> */
.L_x_1:


//--------------------- .nv.constant0.triton_poi_fused__to_copy_1 --------------------------
	.section	.nv.constant0.triton_poi_fused__to_copy_1,"a",@progbits
	.sectionflags	@""
	.align	4
.nv.constant0.triton_poi_fused__to_copy_1:
	.zero		540
